	.headerflags	@"EF_CUDA_TEXMODE_UNIFIED EF_CUDA_64BIT_ADDRESS EF_CUDA_ACCELERATORS EF_CUDA_SM90 EF_CUDA_VIRTUAL_SM(EF_CUDA_SM90)"
	.elftype	@"ET_EXEC"


//--------------------- .nv.info                  --------------------------
	.section	.nv.info,"",@"SHT_CUDA_INFO"
	.align	4


	//----- nvinfo : EIATTR_REGCOUNT
	.align		4
        /*0000*/ 	.byte	0x04, 0x2f
        /*0002*/ 	.short	(.L_3 - .L_2)
	.align		4
.L_2:
        /*0004*/ 	.word	index@(triton_poi_fused__native_batch_norm_legit_no_training_relu_threshold_backward_27)
        /*0008*/ 	.word	0x00000016


	//----- nvinfo : EIATTR_MIN_STACK_SIZE
	.align		4
.L_3:
        /*000c*/ 	.byte	0x04, 0x12
        /*000e*/ 	.short	(.L_5 - .L_4)
	.align		4
.L_4:
        /*0010*/ 	.word	index@(triton_poi_fused__native_batch_norm_legit_no_training_relu_threshold_backward_27)
        /*0014*/ 	.word	0x00000000


	//----- nvinfo : EIATTR_FRAME_SIZE
	.align		4
.L_5:
        /*0018*/ 	.byte	0x04, 0x11
        /*001a*/ 	.short	(.L_7 - .L_6)
	.align		4
.L_6:
        /*001c*/ 	.word	index@(triton_poi_fused__native_batch_norm_legit_no_training_relu_threshold_backward_27)
        /*0020*/ 	.word	0x00000000


	//----- nvinfo : EIATTR_MIN_STACK_SIZE
	.align		4
.L_7:
        /*0024*/ 	.byte	0x04, 0x12
        /*0026*/ 	.short	(.L_9 - .L_8)
	.align		4
.L_8:
        /*0028*/ 	.word	index@(triton_poi_fused__native_batch_norm_legit_no_training_relu_threshold_backward_27)
        /*002c*/ 	.word	0x00000000
.L_9:


//--------------------- .nv.info.triton_poi_fused__native_batch_norm_legit_no_training_relu_threshold_backward_27 --------------------------
	.section	.nv.info.triton_poi_fused__native_batch_norm_legit_no_training_relu_threshold_backward_27,"",@"SHT_CUDA_INFO"
	.sectionflags	@""
	.align	4


	//----- nvinfo : EIATTR_CUDA_API_VERSION
	.align		4
        /*0000*/ 	.byte	0x04, 0x37
        /*0002*/ 	.short	(.L_11 - .L_10)
.L_10:
        /*0004*/ 	.word	0x0000007c


	//----- nvinfo : EIATTR_KPARAM_INFO
	.align		4
.L_11:
        /*0008*/ 	.byte	0x04, 0x17
        /*000a*/ 	.short	(.L_13 - .L_12)
.L_12:
        /*000c*/ 	.word	0x00000000
        /*0010*/ 	.short	0x0007
        /*0012*/ 	.short	0x0038
        /*0014*/ 	.byte	0x00, 0xf0, 0x11, 0x00


	//----- nvinfo : EIATTR_KPARAM_INFO
	.align		4
.L_13:
        /*0018*/ 	.byte	0x04, 0x17
        /*001a*/ 	.short	(.L_15 - .L_14)
.L_14:
        /*001c*/ 	.word	0x00000000
        /*0020*/ 	.short	0x0006
        /*0022*/ 	.short	0x0030
        /*0024*/ 	.byte	0x00, 0xf4, 0x21, 0x00


	//----- nvinfo : EIATTR_KPARAM_INFO
	.align		4
.L_15:
        /*0028*/ 	.byte	0x04, 0x17
        /*002a*/ 	.short	(.L_17 - .L_16)
.L_16:
        /*002c*/ 	.word	0x00000000
        /*0030*/ 	.short	0x0005
        /*0032*/ 	.short	0x0028
        /*0034*/ 	.byte	0x00, 0xf4, 0x21, 0x00


	//----- nvinfo : EIATTR_KPARAM_INFO
	.align		4
.L_17:
        /*0038*/ 	.byte	0x04, 0x17
        /*003a*/ 	.short	(.L_19 - .L_18)
.L_18:
        /*003c*/ 	.word	0x00000000
        /*0040*/ 	.short	0x0004
        /*0042*/ 	.short	0x0020
        /*0044*/ 	.byte	0x00, 0xf4, 0x21, 0x00


	//----- nvinfo : EIATTR_KPARAM_INFO
	.align		4
.L_19:
        /*0048*/ 	.byte	0x04, 0x17
        /*004a*/ 	.short	(.L_21 - .L_20)
.L_20:
        /*004c*/ 	.word	0x00000000
        /*0050*/ 	.short	0x0003
        /*0052*/ 	.short	0x0018
        /*0054*/ 	.byte	0x00, 0xf4, 0x21, 0x00


	//----- nvinfo : EIATTR_KPARAM_INFO
	.align		4
.L_21:
        /*0058*/ 	.byte	0x04, 0x17
        /*005a*/ 	.short	(.L_23 - .L_22)
.L_22:
        /*005c*/ 	.word	0x00000000
        /*0060*/ 	.short	0x0002
        /*0062*/ 	.short	0x0010
        /*0064*/ 	.byte	0x00, 0xf4, 0x21, 0x00


	//----- nvinfo : EIATTR_KPARAM_INFO
	.align		4
.L_23:
        /*0068*/ 	.byte	0x04, 0x17
        /*006a*/ 	.short	(.L_25 - .L_24)
.L_24:
        /*006c*/ 	.word	0x00000000
        /*0070*/ 	.short	0x0001
        /*0072*/ 	.short	0x0008
        /*0074*/ 	.byte	0x00, 0xf4, 0x21, 0x00


	//----- nvinfo : EIATTR_KPARAM_INFO
	.align		4
.L_25:
        /*0078*/ 	.byte	0x04, 0x17
        /*007a*/ 	.short	(.L_27 - .L_26)
.L_26:
        /*007c*/ 	.word	0x00000000
        /*0080*/ 	.short	0x0000
        /*0082*/ 	.short	0x0000
        /*0084*/ 	.byte	0x00, 0xf4, 0x21, 0x00


	//----- nvinfo : EIATTR_SPARSE_MMA_MASK
	.align		4
.L_27:
        /*0088*/ 	.byte	0x03, 0x50
        /*008a*/ 	.short	0x0000


	//----- nvinfo : EIATTR_MAXREG_COUNT
	.align		4
        /*008c*/ 	.byte	0x03, 0x1b
        /*008e*/ 	.short	0x00ff


	//----- nvinfo : EIATTR_EXIT_INSTR_OFFSETS
	.align		4
        /*0090*/ 	.byte	0x04, 0x1c
        /*0092*/ 	.short	(.L_29 - .L_28)


	//   ....[0]....
.L_28:
        /*0094*/ 	.word	0x00000510


	//   ....[1]....
        /*0098*/ 	.word	0x00000530


	//----- nvinfo : EIATTR_REQNTID
	.align		4
.L_29:
        /*009c*/ 	.byte	0x04, 0x10
        /*009e*/ 	.short	(.L_31 - .L_30)
.L_30:
        /*00a0*/ 	.word	0x00000080
        /*00a4*/ 	.word	0x00000001
        /*00a8*/ 	.word	0x00000001


	//----- nvinfo : EIATTR_CBANK_PARAM_SIZE
	.align		4
.L_31:
        /*00ac*/ 	.byte	0x03, 0x19
        /*00ae*/ 	.short	0x003c


	//----- nvinfo : EIATTR_PARAM_CBANK
	.align		4
        /*00b0*/ 	.byte	0x04, 0x0a
        /*00b2*/ 	.short	(.L_33 - .L_32)
	.align		4
.L_32:
        /*00b4*/ 	.word	index@(.nv.constant0.triton_poi_fused__native_batch_norm_legit_no_training_relu_threshold_backward_27)
        /*00b8*/ 	.short	0x0210
        /*00ba*/ 	.short	0x003c


	//----- nvinfo : EIATTR_SW_WAR
	.align		4
.L_33:
        /*00bc*/ 	.byte	0x04, 0x36
        /*00be*/ 	.short	(.L_35 - .L_34)
.L_34:
        /*00c0*/ 	.word	0x00000008
.L_35:


//--------------------- .nv.callgraph             --------------------------
	.section	.nv.callgraph,"",@"SHT_CUDA_CALLGRAPH"
	.align	4
	.sectionentsize	8
	.align		4
        /*0000*/ 	.word	0x00000000
	.align		4
        /*0004*/ 	.word	0xffffffff
	.align		4
        /*0008*/ 	.word	0x00000000
	.align		4
        /*000c*/ 	.word	0xfffffffe
	.align		4
        /*0010*/ 	.word	0x00000000
	.align		4
        /*0014*/ 	.word	0xfffffffd
	.align		4
        /*0018*/ 	.word	0x00000000
	.align		4
        /*001c*/ 	.word	0xfffffffc


//--------------------- .nv.constant4             --------------------------
	.section	.nv.constant4,"a",@progbits
	.align	8
	.align		8
.nv.constant4:
        /*0000*/ 	.dword	_$_str
	.align		8
        /*0008*/ 	.dword	_$_str_$_2


//--------------------- .text.triton_poi_fused__native_batch_norm_legit_no_training_relu_threshold_backward_27 --------------------------
	.section	.text.triton_poi_fused__native_batch_norm_legit_no_training_relu_threshold_backward_27,"ax",@progbits
	.align	128
        .global         triton_poi_fused__native_batch_norm_legit_no_training_relu_threshold_backward_27
        .type           triton_poi_fused__native_batch_norm_legit_no_training_relu_threshold_backward_27,@function
        .size           triton_poi_fused__native_batch_norm_legit_no_training_relu_threshold_backward_27,(.L_x_1 - triton_poi_fused__native_batch_norm_legit_no_training_relu_threshold_backward_27)
        .other          triton_poi_fused__native_batch_norm_legit_no_training_relu_threshold_backward_27,@"STO_CUDA_ENTRY STV_DEFAULT"
triton_poi_fused__native_batch_norm_legit_no_training_relu_threshold_backward_27:
.text.triton_poi_fused__native_batch_norm_legit_no_training_relu_threshold_backward_27:
[----:B------:R-:W0:Y:S01]  /*0000*/  LDC R1, c[0x0][0x28] ;  /* 0x00000a00ff017b82 */ /* 0x000e220000000800 */
[----:B------:R-:W1:Y:S07]  /*0010*/  S2R R0, SR_TID.X ;  /* 0x0000000000007919 */ /* 0x000e6e0000002100 */
[----:B------:R-:W2:Y:S01]  /*0020*/  LDC.64 R8, c[0x0][0x220] ;  /* 0x00008800ff087b82 */ /* 0x000ea20000000a00 */
[----:B------:R-:W-:Y:S01]  /*0030*/  ULDC.64 UR4, c[0x0][0x208] ;  /* 0x0000820000047ab9 */ /* 0x000fe20000000a00 */
[----:B------:R-:W3:Y:S06]  /*0040*/  S2R R5, SR_CTAID.X ;  /* 0x0000000000057919 */ /* 0x000eec0000002500 */
[----:B------:R-:W4:Y:S08]  /*0050*/  LDC.64 R16, c[0x0][0x218] ;  /* 0x00008600ff107b82 */ /* 0x000f300000000a00 */
[----:B------:R-:W5:Y:S08]  /*0060*/  LDC.64 R14, c[0x0][0x210] ;  /* 0x00008400ff0e7b82 */ /* 0x000f700000000a00 */
[----:B------:R-:W4:Y:S08]  /*0070*/  LDC.64 R10, c[0x0][0x228] ;  /* 0x00008a00ff0a7b82 */ /* 0x000f300000000a00 */
[----:B------:R-:W4:Y:S01]  /*0080*/  LDC.64 R18, c[0x0][0x230] ;  /* 0x00008c00ff127b82 */ /* 0x000f220000000a00 */
[----:B-1----:R-:W-:Y:S01]  /*0090*/  IMAD.SHL.U32 R0, R0, 0x2, RZ ;  /* 0x0000000200007824 */ /* 0x002fe200078e00ff */
[----:B------:R-:W-:-:S02]  /*00a0*/  CS2R R6, SRZ ;  /* 0x0000000000067805 */ /* 0x000fc4000001ff00 */
[----:B---3--:R-:W-:Y:S01]  /*00b0*/  SHF.R.S32.HI R3, RZ, 0x17, R5 ;  /* 0x00000017ff037819 */ /* 0x008fe20000011405 */
[----:B------:R-:W-:Y:S01]  /*00c0*/  ULDC.64 UR6, c[0x0][0x240] ;  /* 0x0000900000067ab9 */ /* 0x000fe20000000a00 */
[----:B------:R-:W-:Y:S02]  /*00d0*/  LOP3.LUT R0, R0, 0xfe, RZ, 0xc0, !PT ;  /* 0x000000fe00007812 */ /* 0x000fe400078ec0ff */
[----:B------:R-:W-:-:S03]  /*00e0*/  SGXT R3, R3, 0x1 ;  /* 0x000000010303781a */ /* 0x000fc60000000200 */
[----:B------:R-:W-:Y:S01]  /*00f0*/  IMAD R0, R5, 0x100, R0 ;  /* 0x0000010005007824 */ /* 0x000fe200078e0200 */
[----:B------:R-:W-:-:S04]  /*0100*/  CS2R R4, SRZ ;  /* 0x0000000000047805 */ /* 0x000fc8000001ff00 */
[----:B------:R-:W-:Y:S02]  /*0110*/  LEA.HI R3, R3, R0, RZ, 0x4 ;  /* 0x0000000003037211 */ /* 0x000fe400078f20ff */
[----:B------:R-:W-:Y:S02]  /*0120*/  ISETP.GE.AND P0, PT, R0, 0x100, PT ;  /* 0x000001000000780c */ /* 0x000fe40003f06270 */
[----:B------:R-:W-:-:S04]  /*0130*/  SHF.R.S32.HI R3, RZ, 0x4, R3 ;  /* 0x00000004ff037819 */ /* 0x000fc80000011403 */
[----:B------:R-:W-:-:S04]  /*0140*/  LEA.HI R2, R3, R3, RZ, 0x2 ;  /* 0x0000000303027211 */ /* 0x000fc800078f10ff */
[----:B------:R-:W-:-:S05]  /*0150*/  LOP3.LUT R2, R2, 0xfffffffc, RZ, 0xc0, !PT ;  /* 0xfffffffc02027812 */ /* 0x000fca00078ec0ff */
[----:B------:R-:W-:-:S04]  /*0160*/  IMAD.IADD R13, R3, 0x1, -R2 ;  /* 0x00000001030d7824 */ /* 0x000fc800078e0a02 */
[----:B--2---:R-:W-:-:S05]  /*0170*/  IMAD.WIDE R8, R13, 0x4, R8 ;  /* 0x000000040d087825 */ /* 0x004fca00078e0208 */
[----:B------:R-:W2:Y:S04]  /*0180*/  @!P0 LDG.E.EL R4, desc[UR4][R8.64] ;  /* 0x0000000408048981 */ /* 0x000ea8000c2e1900 */
[----:B------:R1:W3:Y:S01]  /*0190*/  @!P0 LDG.E.EL R5, desc[UR4][R8.64] ;  /* 0x0000000408058981 */ /* 0x0002e2000c2e1900 */
[----:B------:R-:W-:Y:S01]  /*01a0*/  CS2R R2, SRZ ;  /* 0x0000000000027805 */ /* 0x000fe2000001ff00 */
[----:B----4-:R-:W-:-:S04]  /*01b0*/  IMAD.WIDE R16, R13, 0x4, R16 ;  /* 0x000000040d107825 */ /* 0x010fc800078e0210 */
[----:B-----5:R-:W-:Y:S01]  /*01c0*/  IMAD.WIDE R14, R0, 0x4, R14 ;  /* 0x00000004000e7825 */ /* 0x020fe200078e020e */
[----:B------:R-:W4:Y:S03]  /*01d0*/  @!P0 LDG.E.EL R7, desc[UR4][R16.64] ;  /* 0x0000000410078981 */ /* 0x000f26000c2e1900 */
[C---:B01----:R-:W-:Y:S01]  /*01e0*/  IMAD.WIDE R8, R13.reuse, 0x4, R10 ;  /* 0x000000040d087825 */ /* 0x043fe200078e020a */
[----:B------:R-:W5:Y:S01]  /*01f0*/  @!P0 LDG.E.EL R6, desc[UR4][R16.64] ;  /* 0x0000000410068981 */ /* 0x000f62000c2e1900 */
[----:B------:R-:W-:Y:S02]  /*0200*/  CS2R R10, SRZ ;  /* 0x00000000000a7805 */ /* 0x000fe4000001ff00 */
[----:B------:R-:W-:Y:S01]  /*0210*/  IMAD.WIDE R18, R13, 0x4, R18 ;  /* 0x000000040d127825 */ /* 0x000fe200078e0212 */
[----:B------:R-:W5:Y:S01]  /*0220*/  @!P0 LDG.E.64 R2, desc[UR4][R14.64] ;  /* 0x000000040e028981 */ /* 0x000f62000c1e1b00 */
[----:B------:R-:W-:-:S03]  /*0230*/  CS2R R12, SRZ ;  /* 0x00000000000c7805 */ /* 0x000fc6000001ff00 */
[----:B------:R-:W4:Y:S04]  /*0240*/  @!P0 LDG.E.EL R11, desc[UR4][R18.64] ;  /* 0x00000004120b8981 */ /* 0x000f28000c2e1900 */
[----:B------:R-:W4:Y:S04]  /*0250*/  @!P0 LDG.E.EL R13, desc[UR4][R8.64] ;  /* 0x00000004080d8981 */ /* 0x000f28000c2e1900 */
[----:B------:R0:W4:Y:S04]  /*0260*/  @!P0 LDG.E.EL R12, desc[UR4][R8.64] ;  /* 0x00000004080c8981 */ /* 0x000128000c2e1900 */
[----:B------:R-:W4:Y:S01]  /*0270*/  @!P0 LDG.E.EL R10, desc[UR4][R18.64] ;  /* 0x00000004120a8981 */ /* 0x000f22000c2e1900 */
[----:B0-----:R-:W-:-:S02]  /*0280*/  IMAD.MOV.U32 R9, RZ, RZ, 0x3e800000 ;  /* 0x3e800000ff097424 */ /* 0x001fc400078e00ff */
[----:B--2---:R-:W-:Y:S01]  /*0290*/  FADD R4, R4, 9.9999997473787516356e-06 ;  /* 0x3727c5ac04047421 */ /* 0x004fe20000000000 */
[----:B---3--:R-:W-:-:S03]  /*02a0*/  FADD R5, R5, 9.9999997473787516356e-06 ;  /* 0x3727c5ac05057421 */ /* 0x008fc60000000000 */
[----:B------:R-:W0:Y:S08]  /*02b0*/  MUFU.SQRT R16, R4 ;  /* 0x0000000400107308 */ /* 0x000e300000002000 */
[----:B------:R-:W1:Y:S01]  /*02c0*/  MUFU.SQRT R14, R5 ;  /* 0x00000005000e7308 */ /* 0x000e620000002000 */
[C---:B0-----:R-:W-:Y:S02]  /*02d0*/  FSETP.GT.AND P1, PT, R16.reuse, 8.50705917302346158658e+37, PT ;  /* 0x7e8000001000780b */ /* 0x041fe40003f24000 */
[----:B------:R-:W-:-:S02]  /*02e0*/  FSETP.GEU.AND P3, PT, R16, 1.175494350822287508e-38, PT ;  /* 0x008000001000780b */ /* 0x000fc40003f6e000 */
[C---:B-1----:R-:W-:Y:S02]  /*02f0*/  FSETP.GT.AND P2, PT, R14.reuse, 8.50705917302346158658e+37, PT ;  /* 0x7e8000000e00780b */ /* 0x042fe40003f44000 */
[----:B------:R-:W-:-:S07]  /*0300*/  FSETP.GEU.AND P4, PT, R14, 1.175494350822287508e-38, PT ;  /* 0x008000000e00780b */ /* 0x000fce0003f8e000 */
[----:B------:R-:W-:-:S04]  /*0310*/  @P1 FMUL R16, R16, 0.25 ;  /* 0x3e80000010101820 */ /* 0x000fc80000400000 */
[----:B------:R-:W-:Y:S01]  /*0320*/  @!P3 FMUL R16, R16, 16777216 ;  /* 0x4b8000001010b820 */ /* 0x000fe20000400000 */
[----:B------:R-:W-:-:S04]  /*0330*/  @P2 FMUL R14, R14, 0.25 ;  /* 0x3e8000000e0e2820 */ /* 0x000fc80000400000 */
[----:B------:R-:W-:Y:S01]  /*0340*/  @!P4 FMUL R14, R14, 16777216 ;  /* 0x4b8000000e0ec820 */ /* 0x000fe20000400000 */
[----:B------:R-:W0:Y:S01]  /*0350*/  MUFU.RCP R16, R16 ;  /* 0x0000001000107308 */ /* 0x000e220000001000 */
[----:B------:R-:W-:-:S07]  /*0360*/  FSEL R5, R9, 1, P1 ;  /* 0x3f80000009057808 */ /* 0x000fce0000800000 */
[----:B------:R-:W1:Y:S01]  /*0370*/  MUFU.RCP R14, R14 ;  /* 0x0000000e000e7308 */ /* 0x000e620000001000 */
[----:B------:R-:W-:Y:S01]  /*0380*/  FSEL R9, R9, 1, P2 ;  /* 0x3f80000009097808 */ /* 0x000fe20001000000 */
[----:B------:R-:W-:-:S04]  /*0390*/  @!P3 FMUL R5, R5, 16777216 ;  /* 0x4b8000000505b820 */ /* 0x000fc80000400000 */
[----:B------:R-:W-:Y:S01]  /*03a0*/  @!P4 FMUL R9, R9, 16777216 ;  /* 0x4b8000000909c820 */ /* 0x000fe20000400000 */
[----:B0-----:R-:W-:Y:S02]  /*03b0*/  FMUL R8, R16, R5 ;  /* 0x0000000510087220 */ /* 0x001fe40000400000 */
[----:B------:R-:W0:Y:S01]  /*03c0*/  LDC.64 R4, c[0x0][0x238] ;  /* 0x00008e00ff047b82 */ /* 0x000e220000000a00 */
[----:B-----5:R-:W-:Y:S01]  /*03d0*/  FADD R6, -R6, R3 ;  /* 0x0000000306067221 */ /* 0x020fe20000000100 */
[----:B----4-:R-:W-:Y:S01]  /*03e0*/  FADD R7, -R7, R2 ;  /* 0x0000000207077221 */ /* 0x010fe20000000100 */
[----:B-1----:R-:W-:-:S03]  /*03f0*/  FMUL R9, R14, R9 ;  /* 0x000000090e097220 */ /* 0x002fc60000400000 */
[----:B------:R-:W-:Y:S01]  /*0400*/  FMUL R7, R8, R7 ;  /* 0x0000000708077220 */ /* 0x000fe20000400000 */
[----:B------:R-:W-:-:S03]  /*0410*/  FMUL R6, R9, R6 ;  /* 0x0000000609067220 */ /* 0x000fc60000400000 */
[----:B------:R-:W-:Y:S01]  /*0420*/  FFMA R7, R7, R13, R10 ;  /* 0x0000000d07077223 */ /* 0x000fe2000000000a */
[----:B------:R-:W-:-:S04]  /*0430*/  FFMA R6, R6, R12, R11 ;  /* 0x0000000c06067223 */ /* 0x000fc8000000000b */
[C---:B------:R-:W-:Y:S02]  /*0440*/  FSETP.GEU.AND P2, PT, R7.reuse, RZ, PT ;  /* 0x000000ff0700720b */ /* 0x040fe40003f4e000 */
[C---:B------:R-:W-:Y:S02]  /*0450*/  FSETP.GEU.AND P1, PT, R6.reuse, RZ, PT ;  /* 0x000000ff0600720b */ /* 0x040fe40003f2e000 */
[----:B------:R-:W-:Y:S02]  /*0460*/  FSEL R8, R7, RZ, P2 ;  /* 0x000000ff07087208 */ /* 0x000fe40001000000 */
[----:B------:R-:W-:Y:S01]  /*0470*/  FSEL R9, R6, RZ, P1 ;  /* 0x000000ff06097208 */ /* 0x000fe20000800000 */
[----:B0-----:R-:W-:Y:S01]  /*0480*/  IMAD.WIDE R4, R0, 0x4, R4 ;  /* 0x0000000400047825 */ /* 0x001fe200078e0204 */
[----:B------:R-:W-:Y:S02]  /*0490*/  FSETP.GTU.AND P3, PT, R8, RZ, PT ;  /* 0x000000ff0800720b */ /* 0x000fe40003f6c000 */
[----:B------:R-:W-:-:S02]  /*04a0*/  FSETP.GTU.AND P2, PT, R9, RZ, PT ;  /* 0x000000ff0900720b */ /* 0x000fc40003f4c000 */
[----:B------:R-:W-:Y:S02]  /*04b0*/  IADD3 R2, P1, R0, UR6, RZ ;  /* 0x0000000600027c10 */ /* 0x000fe4000ff3e0ff */
[----:B------:R-:W-:Y:S02]  /*04c0*/  SEL R7, RZ, 0x100, P2 ;  /* 0x00000100ff077807 */ /* 0x000fe40001000000 */
[----:B------:R-:W-:Y:S01]  /*04d0*/  SEL R6, RZ, 0x1, P3 ;  /* 0x00000001ff067807 */ /* 0x000fe20001800000 */
[----:B------:R0:W-:Y:S01]  /*04e0*/  @!P0 STG.E.64 desc[UR4][R4.64], R8 ;  /* 0x0000000804008986 */ /* 0x0001e2000c101b04 */
[----:B------:R-:W-:-:S03]  /*04f0*/  LEA.HI.X.SX32 R3, R0, UR7, 0x1, P1 ;  /* 0x0000000700037c11 */ /* 0x000fc600088f0eff */
[----:B------:R-:W-:Y:S01]  /*0500*/  IMAD.IADD R7, R6, 0x1, R7 ;  /* 0x0000000106077824 */ /* 0x000fe200078e0207 */
[----:B0-----:R-:W-:Y:S06]  /*0510*/  @P0 EXIT ;  /* 0x000000000000094d */ /* 0x001fec0003800000 */
[----:B------:R-:W-:Y:S01]  /*0520*/  STG.E.U16 desc[UR4][R2.64], R7 ;  /* 0x0000000702007986 */ /* 0x000fe2000c101504 */
[----:B------:R-:W-:Y:S05]  /*0530*/  EXIT ;  /* 0x000000000000794d */ /* 0x000fea0003800000 */
.L_x_0:
[----:B------:R-:W-:-:S00]  /*0540*/  BRA `(.L_x_0) ;  /* 0xfffffffc00fc7947 */ /* 0x000fc0000383ffff */
[----:B------:R-:W-:-:S00]  /*0550*/  NOP ;  /* 0x0000000000007918 */ /* 0x000fc00000000000 */
        /* <DEDUP_REMOVED lines=10> */
.L_x_1:


//--------------------- .nv.global.init           --------------------------
	.section	.nv.global.init,"aw",@progbits
.nv.global.init:
	.type		_$_str,@object
	.size		_$_str,(_$_str_$_2 - _$_str)
_$_str:
        /*0000*/ 	.byte	0x5f, 0x5f, 0x43, 0x55, 0x44, 0x41, 0x5f, 0x46, 0x54, 0x5a, 0x00
	.type		_$_str_$_2,@object
	.size		_$_str_$_2,(.L_1 - _$_str_$_2)
_$_str_$_2:
        /*000b*/ 	.byte	0x5f, 0x5f, 0x43, 0x55, 0x44, 0x41, 0x5f, 0x50, 0x52, 0x45, 0x43, 0x5f, 0x53, 0x51, 0x52, 0x54
        /*001b*/ 	.byte	0x00
.L_1:


//--------------------- .nv.constant0.triton_poi_fused__native_batch_norm_legit_no_training_relu_threshold_backward_27 --------------------------
	.section	.nv.constant0.triton_poi_fused__native_batch_norm_legit_no_training_relu_threshold_backward_27,"a",@progbits
	.sectionflags	@""
	.align	4
.nv.constant0.triton_poi_fused__native_batch_norm_legit_no_training_relu_threshold_backward_27:
	.zero		588
